//
// Generated by NVIDIA NVVM Compiler
//
// Compiler Build ID: CL-36424714
// Cuda compilation tools, release 13.0, V13.0.88
// Based on NVVM 20.0.0
//

.version 9.0
.target sm_100
.address_size 64

	// .globl	_Z4funciiiP16flat_mem_chain_vP16flat_mem_chain_tP10mem_seed_tPi

.visible .entry _Z4funciiiP16flat_mem_chain_vP16flat_mem_chain_tP10mem_seed_tPi(
	.param .u32 _Z4funciiiP16flat_mem_chain_vP16flat_mem_chain_tP10mem_seed_tPi_param_0,
	.param .u32 _Z4funciiiP16flat_mem_chain_vP16flat_mem_chain_tP10mem_seed_tPi_param_1,
	.param .u32 _Z4funciiiP16flat_mem_chain_vP16flat_mem_chain_tP10mem_seed_tPi_param_2,
	.param .u64 .ptr .align 1 _Z4funciiiP16flat_mem_chain_vP16flat_mem_chain_tP10mem_seed_tPi_param_3,
	.param .u64 .ptr .align 1 _Z4funciiiP16flat_mem_chain_vP16flat_mem_chain_tP10mem_seed_tPi_param_4,
	.param .u64 .ptr .align 1 _Z4funciiiP16flat_mem_chain_vP16flat_mem_chain_tP10mem_seed_tPi_param_5,
	.param .u64 .ptr .align 1 _Z4funciiiP16flat_mem_chain_vP16flat_mem_chain_tP10mem_seed_tPi_param_6
)
{
	.reg .pred 	%p<21>;
	.reg .b32 	%r<204>;
	.reg .b64 	%rd<27>;

	ld.param.u32 	%r57, [_Z4funciiiP16flat_mem_chain_vP16flat_mem_chain_tP10mem_seed_tPi_param_0];
	ld.param.u32 	%r58, [_Z4funciiiP16flat_mem_chain_vP16flat_mem_chain_tP10mem_seed_tPi_param_1];
	ld.param.u64 	%rd8, [_Z4funciiiP16flat_mem_chain_vP16flat_mem_chain_tP10mem_seed_tPi_param_3];
	ld.param.u64 	%rd9, [_Z4funciiiP16flat_mem_chain_vP16flat_mem_chain_tP10mem_seed_tPi_param_4];
	ld.param.u64 	%rd10, [_Z4funciiiP16flat_mem_chain_vP16flat_mem_chain_tP10mem_seed_tPi_param_6];
	cvta.to.global.u64 	%rd1, %rd9;
	cvta.to.global.u64 	%rd2, %rd8;
	cvta.to.global.u64 	%rd3, %rd10;
	mov.b32 	%r59, 0;
	st.global.u32 	[%rd3], %r59;
	setp.lt.s32 	%p1, %r57, 1;
	@%p1 bra 	$L__BB0_29;
	setp.lt.s32 	%p2, %r58, 1;
	@%p2 bra 	$L__BB0_17;
	and.b32  	%r1, %r58, 15;
	add.s32 	%r2, %r1, -1;
	and.b32  	%r3, %r58, 7;
	add.s32 	%r4, %r3, -1;
	and.b32  	%r5, %r58, 2147483632;
	and.b32  	%r6, %r58, 3;
	neg.s32 	%r7, %r5;
	add.s64 	%rd4, %rd1, 256;
	mov.b32 	%r192, 0;
	mov.u32 	%r180, %r192;
$L__BB0_3:
	setp.lt.u32 	%p11, %r58, 16;
	mul.wide.u32 	%rd19, %r180, 16;
	add.s64 	%rd20, %rd2, %rd19;
	ld.global.u32 	%r120, [%rd20];
	add.s32 	%r192, %r192, %r120;
	st.global.u32 	[%rd3], %r192;
	mov.b32 	%r188, 0;
	@%p11 bra 	$L__BB0_6;
	mov.u64 	%rd26, %rd4;
	mov.u32 	%r181, %r7;
$L__BB0_5:
	.pragma "nounroll";
	ld.global.u32 	%r121, [%rd26+-256];
	add.s32 	%r122, %r192, %r121;
	st.global.u32 	[%rd3], %r122;
	ld.global.u32 	%r123, [%rd26+-224];
	add.s32 	%r124, %r122, %r123;
	st.global.u32 	[%rd3], %r124;
	ld.global.u32 	%r125, [%rd26+-192];
	add.s32 	%r126, %r124, %r125;
	st.global.u32 	[%rd3], %r126;
	ld.global.u32 	%r127, [%rd26+-160];
	add.s32 	%r128, %r126, %r127;
	st.global.u32 	[%rd3], %r128;
	ld.global.u32 	%r129, [%rd26+-128];
	add.s32 	%r130, %r128, %r129;
	st.global.u32 	[%rd3], %r130;
	ld.global.u32 	%r131, [%rd26+-96];
	add.s32 	%r132, %r130, %r131;
	st.global.u32 	[%rd3], %r132;
	ld.global.u32 	%r133, [%rd26+-64];
	add.s32 	%r134, %r132, %r133;
	st.global.u32 	[%rd3], %r134;
	ld.global.u32 	%r135, [%rd26+-32];
	add.s32 	%r136, %r134, %r135;
	st.global.u32 	[%rd3], %r136;
	ld.global.u32 	%r137, [%rd26];
	add.s32 	%r138, %r136, %r137;
	st.global.u32 	[%rd3], %r138;
	ld.global.u32 	%r139, [%rd26+32];
	add.s32 	%r140, %r138, %r139;
	st.global.u32 	[%rd3], %r140;
	ld.global.u32 	%r141, [%rd26+64];
	add.s32 	%r142, %r140, %r141;
	st.global.u32 	[%rd3], %r142;
	ld.global.u32 	%r143, [%rd26+96];
	add.s32 	%r144, %r142, %r143;
	st.global.u32 	[%rd3], %r144;
	ld.global.u32 	%r145, [%rd26+128];
	add.s32 	%r146, %r144, %r145;
	st.global.u32 	[%rd3], %r146;
	ld.global.u32 	%r147, [%rd26+160];
	add.s32 	%r148, %r146, %r147;
	st.global.u32 	[%rd3], %r148;
	ld.global.u32 	%r149, [%rd26+192];
	add.s32 	%r150, %r148, %r149;
	st.global.u32 	[%rd3], %r150;
	ld.global.u32 	%r151, [%rd26+224];
	add.s32 	%r192, %r150, %r151;
	st.global.u32 	[%rd3], %r192;
	add.s32 	%r181, %r181, 16;
	add.s64 	%rd26, %rd26, 512;
	setp.ne.s32 	%p12, %r181, 0;
	mov.u32 	%r188, %r5;
	@%p12 bra 	$L__BB0_5;
$L__BB0_6:
	setp.eq.s32 	%p13, %r1, 0;
	@%p13 bra 	$L__BB0_16;
	setp.lt.u32 	%p14, %r2, 7;
	@%p14 bra 	$L__BB0_9;
	mul.wide.u32 	%rd21, %r188, 32;
	add.s64 	%rd22, %rd1, %rd21;
	ld.global.u32 	%r153, [%rd22];
	add.s32 	%r154, %r192, %r153;
	st.global.u32 	[%rd3], %r154;
	ld.global.u32 	%r155, [%rd22+32];
	add.s32 	%r156, %r154, %r155;
	st.global.u32 	[%rd3], %r156;
	ld.global.u32 	%r157, [%rd22+64];
	add.s32 	%r158, %r156, %r157;
	st.global.u32 	[%rd3], %r158;
	ld.global.u32 	%r159, [%rd22+96];
	add.s32 	%r160, %r158, %r159;
	st.global.u32 	[%rd3], %r160;
	ld.global.u32 	%r161, [%rd22+128];
	add.s32 	%r162, %r160, %r161;
	st.global.u32 	[%rd3], %r162;
	ld.global.u32 	%r163, [%rd22+160];
	add.s32 	%r164, %r162, %r163;
	st.global.u32 	[%rd3], %r164;
	ld.global.u32 	%r165, [%rd22+192];
	add.s32 	%r166, %r164, %r165;
	st.global.u32 	[%rd3], %r166;
	ld.global.u32 	%r167, [%rd22+224];
	add.s32 	%r192, %r166, %r167;
	st.global.u32 	[%rd3], %r192;
	add.s32 	%r188, %r188, 8;
$L__BB0_9:
	setp.eq.s32 	%p15, %r3, 0;
	@%p15 bra 	$L__BB0_16;
	setp.lt.u32 	%p16, %r4, 3;
	@%p16 bra 	$L__BB0_12;
	mul.wide.u32 	%rd23, %r188, 32;
	add.s64 	%rd24, %rd1, %rd23;
	ld.global.u32 	%r169, [%rd24];
	add.s32 	%r170, %r192, %r169;
	st.global.u32 	[%rd3], %r170;
	ld.global.u32 	%r171, [%rd24+32];
	add.s32 	%r172, %r170, %r171;
	st.global.u32 	[%rd3], %r172;
	ld.global.u32 	%r173, [%rd24+64];
	add.s32 	%r174, %r172, %r173;
	st.global.u32 	[%rd3], %r174;
	ld.global.u32 	%r175, [%rd24+96];
	add.s32 	%r192, %r174, %r175;
	st.global.u32 	[%rd3], %r192;
	add.s32 	%r188, %r188, 4;
$L__BB0_12:
	setp.eq.s32 	%p17, %r6, 0;
	@%p17 bra 	$L__BB0_16;
	setp.eq.s32 	%p18, %r6, 1;
	mul.wide.u32 	%rd25, %r188, 32;
	add.s64 	%rd7, %rd1, %rd25;
	ld.global.u32 	%r176, [%rd7];
	add.s32 	%r192, %r192, %r176;
	st.global.u32 	[%rd3], %r192;
	@%p18 bra 	$L__BB0_16;
	setp.eq.s32 	%p19, %r6, 2;
	ld.global.u32 	%r177, [%rd7+32];
	add.s32 	%r192, %r192, %r177;
	st.global.u32 	[%rd3], %r192;
	@%p19 bra 	$L__BB0_16;
	ld.global.u32 	%r178, [%rd7+64];
	add.s32 	%r192, %r192, %r178;
	st.global.u32 	[%rd3], %r192;
$L__BB0_16:
	add.s32 	%r180, %r180, 1;
	setp.eq.s32 	%p20, %r180, %r57;
	@%p20 bra 	$L__BB0_29;
	bra.uni 	$L__BB0_3;
$L__BB0_17:
	and.b32  	%r33, %r57, 15;
	setp.lt.u32 	%p3, %r57, 16;
	mov.b32 	%r195, 0;
	mov.u32 	%r198, %r195;
	@%p3 bra 	$L__BB0_20;
	and.b32  	%r198, %r57, 2147483632;
	mov.b32 	%r195, 0;
	mov.u32 	%r194, %r195;
$L__BB0_19:
	.pragma "nounroll";
	mul.wide.u32 	%rd11, %r194, 16;
	add.s64 	%rd12, %rd2, %rd11;
	ld.global.u32 	%r62, [%rd12];
	add.s32 	%r63, %r195, %r62;
	st.global.u32 	[%rd3], %r63;
	ld.global.u32 	%r64, [%rd12+16];
	add.s32 	%r65, %r63, %r64;
	st.global.u32 	[%rd3], %r65;
	ld.global.u32 	%r66, [%rd12+32];
	add.s32 	%r67, %r65, %r66;
	st.global.u32 	[%rd3], %r67;
	ld.global.u32 	%r68, [%rd12+48];
	add.s32 	%r69, %r67, %r68;
	st.global.u32 	[%rd3], %r69;
	ld.global.u32 	%r70, [%rd12+64];
	add.s32 	%r71, %r69, %r70;
	st.global.u32 	[%rd3], %r71;
	ld.global.u32 	%r72, [%rd12+80];
	add.s32 	%r73, %r71, %r72;
	st.global.u32 	[%rd3], %r73;
	ld.global.u32 	%r74, [%rd12+96];
	add.s32 	%r75, %r73, %r74;
	st.global.u32 	[%rd3], %r75;
	ld.global.u32 	%r76, [%rd12+112];
	add.s32 	%r77, %r75, %r76;
	st.global.u32 	[%rd3], %r77;
	ld.global.u32 	%r78, [%rd12+128];
	add.s32 	%r79, %r77, %r78;
	st.global.u32 	[%rd3], %r79;
	ld.global.u32 	%r80, [%rd12+144];
	add.s32 	%r81, %r79, %r80;
	st.global.u32 	[%rd3], %r81;
	ld.global.u32 	%r82, [%rd12+160];
	add.s32 	%r83, %r81, %r82;
	st.global.u32 	[%rd3], %r83;
	ld.global.u32 	%r84, [%rd12+176];
	add.s32 	%r85, %r83, %r84;
	st.global.u32 	[%rd3], %r85;
	ld.global.u32 	%r86, [%rd12+192];
	add.s32 	%r87, %r85, %r86;
	st.global.u32 	[%rd3], %r87;
	ld.global.u32 	%r88, [%rd12+208];
	add.s32 	%r89, %r87, %r88;
	st.global.u32 	[%rd3], %r89;
	ld.global.u32 	%r90, [%rd12+224];
	add.s32 	%r91, %r89, %r90;
	st.global.u32 	[%rd3], %r91;
	ld.global.u32 	%r92, [%rd12+240];
	add.s32 	%r195, %r91, %r92;
	st.global.u32 	[%rd3], %r195;
	add.s32 	%r194, %r194, 16;
	setp.ne.s32 	%p4, %r194, %r198;
	@%p4 bra 	$L__BB0_19;
$L__BB0_20:
	setp.eq.s32 	%p5, %r33, 0;
	@%p5 bra 	$L__BB0_29;
	and.b32  	%r41, %r57, 7;
	setp.lt.u32 	%p6, %r33, 8;
	@%p6 bra 	$L__BB0_23;
	mul.wide.u32 	%rd13, %r198, 16;
	add.s64 	%rd14, %rd2, %rd13;
	ld.global.u32 	%r93, [%rd14];
	add.s32 	%r94, %r195, %r93;
	st.global.u32 	[%rd3], %r94;
	ld.global.u32 	%r95, [%rd14+16];
	add.s32 	%r96, %r94, %r95;
	st.global.u32 	[%rd3], %r96;
	ld.global.u32 	%r97, [%rd14+32];
	add.s32 	%r98, %r96, %r97;
	st.global.u32 	[%rd3], %r98;
	ld.global.u32 	%r99, [%rd14+48];
	add.s32 	%r100, %r98, %r99;
	st.global.u32 	[%rd3], %r100;
	ld.global.u32 	%r101, [%rd14+64];
	add.s32 	%r102, %r100, %r101;
	st.global.u32 	[%rd3], %r102;
	ld.global.u32 	%r103, [%rd14+80];
	add.s32 	%r104, %r102, %r103;
	st.global.u32 	[%rd3], %r104;
	ld.global.u32 	%r105, [%rd14+96];
	add.s32 	%r106, %r104, %r105;
	st.global.u32 	[%rd3], %r106;
	ld.global.u32 	%r107, [%rd14+112];
	add.s32 	%r195, %r106, %r107;
	st.global.u32 	[%rd3], %r195;
	add.s32 	%r198, %r198, 8;
$L__BB0_23:
	setp.eq.s32 	%p7, %r41, 0;
	@%p7 bra 	$L__BB0_29;
	and.b32  	%r46, %r57, 3;
	setp.lt.u32 	%p8, %r41, 4;
	@%p8 bra 	$L__BB0_26;
	mul.wide.u32 	%rd15, %r198, 16;
	add.s64 	%rd16, %rd2, %rd15;
	ld.global.u32 	%r108, [%rd16];
	add.s32 	%r109, %r195, %r108;
	st.global.u32 	[%rd3], %r109;
	ld.global.u32 	%r110, [%rd16+16];
	add.s32 	%r111, %r109, %r110;
	st.global.u32 	[%rd3], %r111;
	ld.global.u32 	%r112, [%rd16+32];
	add.s32 	%r113, %r111, %r112;
	st.global.u32 	[%rd3], %r113;
	ld.global.u32 	%r114, [%rd16+48];
	add.s32 	%r195, %r113, %r114;
	st.global.u32 	[%rd3], %r195;
	add.s32 	%r198, %r198, 4;
$L__BB0_26:
	setp.eq.s32 	%p9, %r46, 0;
	@%p9 bra 	$L__BB0_29;
	mov.b32 	%r203, 0;
$L__BB0_28:
	.pragma "nounroll";
	mul.wide.u32 	%rd17, %r198, 16;
	add.s64 	%rd18, %rd2, %rd17;
	ld.global.u32 	%r116, [%rd18];
	add.s32 	%r195, %r195, %r116;
	st.global.u32 	[%rd3], %r195;
	add.s32 	%r198, %r198, 1;
	add.s32 	%r203, %r203, 1;
	setp.ne.s32 	%p10, %r203, %r46;
	@%p10 bra 	$L__BB0_28;
$L__BB0_29:
	ret;

}


// ===== COMPILED SASS (sm_100) =====

	.target	sm_100

	.elftype	@"ET_EXEC"


//--------------------- .note.nv.tkinfo           --------------------------
	.section	.note.nv.tkinfo,"",@"SHT_NOTE"
	.sectionflags	@"SHF_NOTE_NV_TKINFO"
	.tkinfo
        /*0018*/ 	.word	0x00000002
        /*0030*/ 	.string	""
        /*0030*/ 	.string	"ptxas"
        /*0030*/ 	.string	"Cuda compilation tools, release 13.0, V13.0.88"
        /*0030*/ 	.string	"Build cuda_13.0.r13.0/compiler.36424714_0"
        /*0030*/ 	.string	"-arch sm_100 -m 64 "



//--------------------- .note.nv.cuinfo           --------------------------
	.section	.note.nv.cuinfo,"",@"SHT_NOTE"
	.sectionflags	@"SHF_NOTE_NV_CUINFO"
        /*0018*/ 	.short	0x0002
        /*001a*/ 	.short	0x0064
        /*001c*/ 	.short	0x0082
	.zero		2


//--------------------- .nv.info                  --------------------------
	.section	.nv.info,"",@"SHT_CUDA_INFO"
	.align	4


	//----- nvinfo : EIATTR_REGCOUNT
	.align		4
        /*0000*/ 	.byte	0x04, 0x2f
        /*0002*/ 	.short	(.L_1 - .L_0)
	.align		4
.L_0:
        /*0004*/ 	.word	index@(_Z4funciiiP16flat_mem_chain_vP16flat_mem_chain_tP10mem_seed_tPi)
        /*0008*/ 	.word	0x00000014


	//----- nvinfo : EIATTR_FRAME_SIZE
	.align		4
.L_1:
        /*000c*/ 	.byte	0x04, 0x11
        /*000e*/ 	.short	(.L_3 - .L_2)
	.align		4
.L_2:
        /*0010*/ 	.word	index@(_Z4funciiiP16flat_mem_chain_vP16flat_mem_chain_tP10mem_seed_tPi)
        /*0014*/ 	.word	0x00000000


	//----- nvinfo : EIATTR_MIN_STACK_SIZE
	.align		4
.L_3:
        /*0018*/ 	.byte	0x04, 0x12
        /*001a*/ 	.short	(.L_5 - .L_4)
	.align		4
.L_4:
        /*001c*/ 	.word	index@(_Z4funciiiP16flat_mem_chain_vP16flat_mem_chain_tP10mem_seed_tPi)
        /*0020*/ 	.word	0x00000000
.L_5:


//--------------------- .nv.compat                --------------------------
	.section	.nv.compat,"",@"SHT_CUDA_COMPAT_INFO"
	.align	4
        /*0000*/ 	.byte	0x02, 0x09, 0x00, 0x00, 0x02, 0x02, 0x01, 0x00, 0x02, 0x05, 0x05, 0x00, 0x03, 0x07, 0x01, 0x01
        /*0010*/ 	.byte	0x02, 0x03, 0x00, 0x00, 0x02, 0x06, 0x01, 0x00, 0x04, 0x0b, 0x08, 0x00, 0x09, 0x00, 0x00, 0x00
        /*0020*/ 	.byte	0x00, 0x00, 0x00, 0x00


//--------------------- .nv.info._Z4funciiiP16flat_mem_chain_vP16flat_mem_chain_tP10mem_seed_tPi --------------------------
	.section	.nv.info._Z4funciiiP16flat_mem_chain_vP16flat_mem_chain_tP10mem_seed_tPi,"",@"SHT_CUDA_INFO"
	.sectionflags	@""
	.align	4


	//----- nvinfo : EIATTR_CUDA_API_VERSION
	.align		4
        /*0000*/ 	.byte	0x04, 0x37
        /*0002*/ 	.short	(.L_7 - .L_6)
.L_6:
        /*0004*/ 	.word	0x00000082


	//----- nvinfo : EIATTR_KPARAM_INFO
	.align		4
.L_7:
        /*0008*/ 	.byte	0x04, 0x17
        /*000a*/ 	.short	(.L_9 - .L_8)
.L_8:
        /*000c*/ 	.word	0x00000000
        /*0010*/ 	.short	0x0006
        /*0012*/ 	.short	0x0028
        /*0014*/ 	.byte	0x00, 0xf5, 0x21, 0x00


	//----- nvinfo : EIATTR_KPARAM_INFO
	.align		4
.L_9:
        /*0018*/ 	.byte	0x04, 0x17
        /*001a*/ 	.short	(.L_11 - .L_10)
.L_10:
        /*001c*/ 	.word	0x00000000
        /*0020*/ 	.short	0x0005
        /*0022*/ 	.short	0x0020
        /*0024*/ 	.byte	0x00, 0xf5, 0x21, 0x00


	//----- nvinfo : EIATTR_KPARAM_INFO
	.align		4
.L_11:
        /*0028*/ 	.byte	0x04, 0x17
        /*002a*/ 	.short	(.L_13 - .L_12)
.L_12:
        /*002c*/ 	.word	0x00000000
        /*0030*/ 	.short	0x0004
        /*0032*/ 	.short	0x0018
        /*0034*/ 	.byte	0x00, 0xf5, 0x21, 0x00


	//----- nvinfo : EIATTR_KPARAM_INFO
	.align		4
.L_13:
        /*0038*/ 	.byte	0x04, 0x17
        /*003a*/ 	.short	(.L_15 - .L_14)
.L_14:
        /*003c*/ 	.word	0x00000000
        /*0040*/ 	.short	0x0003
        /*0042*/ 	.short	0x0010
        /*0044*/ 	.byte	0x00, 0xf5, 0x21, 0x00


	//----- nvinfo : EIATTR_KPARAM_INFO
	.align		4
.L_15:
        /*0048*/ 	.byte	0x04, 0x17
        /*004a*/ 	.short	(.L_17 - .L_16)
.L_16:
        /*004c*/ 	.word	0x00000000
        /*0050*/ 	.short	0x0002
        /*0052*/ 	.short	0x0008
        /*0054*/ 	.byte	0x00, 0xf0, 0x11, 0x00


	//----- nvinfo : EIATTR_KPARAM_INFO
	.align		4
.L_17:
        /*0058*/ 	.byte	0x04, 0x17
        /*005a*/ 	.short	(.L_19 - .L_18)
.L_18:
        /*005c*/ 	.word	0x00000000
        /*0060*/ 	.short	0x0001
        /*0062*/ 	.short	0x0004
        /*0064*/ 	.byte	0x00, 0xf0, 0x11, 0x00


	//----- nvinfo : EIATTR_KPARAM_INFO
	.align		4
.L_19:
        /*0068*/ 	.byte	0x04, 0x17
        /*006a*/ 	.short	(.L_21 - .L_20)
.L_20:
        /*006c*/ 	.word	0x00000000
        /*0070*/ 	.short	0x0000
        /*0072*/ 	.short	0x0000
        /*0074*/ 	.byte	0x00, 0xf0, 0x11, 0x00


	//----- nvinfo : EIATTR_SPARSE_MMA_MASK
	.align		4
.L_21:
        /*0078*/ 	.byte	0x03, 0x50
        /*007a*/ 	.short	0x0000


	//----- nvinfo : EIATTR_MAXREG_COUNT
	.align		4
        /*007c*/ 	.byte	0x03, 0x1b
        /*007e*/ 	.short	0x00ff


	//----- nvinfo : EIATTR_MERCURY_ISA_VERSION
	.align		4
        /*0080*/ 	.byte	0x03, 0x5f
        /*0082*/ 	.short	0x0101


	//----- nvinfo : EIATTR_VRC_CTA_INIT_COUNT
	.align		4
        /*0084*/ 	.byte	0x02, 0x4a
	.zero		1
	.zero		1


	//----- nvinfo : EIATTR_EXIT_INSTR_OFFSETS
	.align		4
        /*0088*/ 	.byte	0x04, 0x1c
        /*008a*/ 	.short	(.L_23 - .L_22)


	//   ....[0]....
.L_22:
        /*008c*/ 	.word	0x00000060


	//   ....[1]....
        /*0090*/ 	.word	0x00000a10


	//   ....[2]....
        /*0094*/ 	.word	0x00000e10


	//   ....[3]....
        /*0098*/ 	.word	0x00001010


	//   ....[4]....
        /*009c*/ 	.word	0x00001150


	//   ....[5]....
        /*00a0*/ 	.word	0x00001200


	//----- nvinfo : EIATTR_CBANK_PARAM_SIZE
	.align		4
.L_23:
        /*00a4*/ 	.byte	0x03, 0x19
        /*00a6*/ 	.short	0x0030


	//----- nvinfo : EIATTR_PARAM_CBANK
	.align		4
        /*00a8*/ 	.byte	0x04, 0x0a
        /*00aa*/ 	.short	(.L_25 - .L_24)
	.align		4
.L_24:
        /*00ac*/ 	.word	index@(.nv.constant0._Z4funciiiP16flat_mem_chain_vP16flat_mem_chain_tP10mem_seed_tPi)
        /*00b0*/ 	.short	0x0380
        /*00b2*/ 	.short	0x0030


	//----- nvinfo : EIATTR_SW_WAR
	.align		4
.L_25:
        /*00b4*/ 	.byte	0x04, 0x36
        /*00b6*/ 	.short	(.L_27 - .L_26)
.L_26:
        /*00b8*/ 	.word	0x00000008
.L_27:


//--------------------- .nv.callgraph             --------------------------
	.section	.nv.callgraph,"",@"SHT_CUDA_CALLGRAPH"
	.align	4
	.sectionentsize	8
	.align		4
        /*0000*/ 	.word	0x00000000
	.align		4
        /*0004*/ 	.word	0xffffffff
	.align		4
        /*0008*/ 	.word	0x00000000
	.align		4
        /*000c*/ 	.word	0xfffffffe
	.align		4
        /*0010*/ 	.word	0x00000000
	.align		4
        /*0014*/ 	.word	0xfffffffd
	.align		4
        /*0018*/ 	.word	0x00000000
	.align		4
        /*001c*/ 	.word	0xfffffffc


//--------------------- .text._Z4funciiiP16flat_mem_chain_vP16flat_mem_chain_tP10mem_seed_tPi --------------------------
	.section	.text._Z4funciiiP16flat_mem_chain_vP16flat_mem_chain_tP10mem_seed_tPi,"ax",@progbits
	.align	128
        .global         _Z4funciiiP16flat_mem_chain_vP16flat_mem_chain_tP10mem_seed_tPi
        .type           _Z4funciiiP16flat_mem_chain_vP16flat_mem_chain_tP10mem_seed_tPi,@function
        .size           _Z4funciiiP16flat_mem_chain_vP16flat_mem_chain_tP10mem_seed_tPi,(.L_x_13 - _Z4funciiiP16flat_mem_chain_vP16flat_mem_chain_tP10mem_seed_tPi)
        .other          _Z4funciiiP16flat_mem_chain_vP16flat_mem_chain_tP10mem_seed_tPi,@"STO_CUDA_ENTRY STV_DEFAULT"
_Z4funciiiP16flat_mem_chain_vP16flat_mem_chain_tP10mem_seed_tPi:
.text._Z4funciiiP16flat_mem_chain_vP16flat_mem_chain_tP10mem_seed_tPi:
[----:B------:R-:W-:Y:S08]  /*0000*/  LDC R1, c[0x0][0x37c] ;  /* 0x0000df00ff017b82 */ /* 0x000ff00000000800 */
[----:B------:R-:W0:Y:S01]  /*0010*/  LDC R6, c[0x0][0x380] ;  /* 0x0000e000ff067b82 */ /* 0x000e220000000800 */
[----:B------:R-:W1:Y:S07]  /*0020*/  LDCU.64 UR14, c[0x0][0x358] ;  /* 0x00006b00ff0e77ac */ /* 0x000e6e0008000a00 */
[----:B------:R-:W1:Y:S01]  /*0030*/  LDC.64 R2, c[0x0][0x3a8] ;  /* 0x0000ea00ff027b82 */ /* 0x000e620000000a00 */
[----:B0-----:R-:W-:Y:S01]  /*0040*/  ISETP.GE.AND P0, PT, R6, 0x1, PT ;  /* 0x000000010600780c */ /* 0x001fe20003f06270 */
[----:B-1----:R0:W-:-:S12]  /*0050*/  STG.E desc[UR14][R2.64], RZ ;  /* 0x000000ff02007986 */ /* 0x0021d8000c10190e */
[----:B------:R-:W-:Y:S05]  /*0060*/  @!P0 EXIT ;  /* 0x000000000000894d */ /* 0x000fea0003800000 */
[----:B------:R-:W1:Y:S02]  /*0070*/  LDCU UR4, c[0x0][0x384] ;  /* 0x00007080ff0477ac */ /* 0x000e640008000800 */
[----:B-1----:R-:W-:-:S09]  /*0080*/  UISETP.GE.AND UP0, UPT, UR4, 0x1, UPT ;  /* 0x000000010400788c */ /* 0x002fd2000bf06270 */
[----:B------:R-:W-:Y:S05]  /*0090*/  BRA.U !UP0, `(.L_x_0) ;  /* 0x0000000908647547 */ /* 0x000fea000b800000 */
[----:B------:R-:W1:Y:S01]  /*00a0*/  LDCU.64 UR6, c[0x0][0x398] ;  /* 0x00007300ff0677ac */ /* 0x000e620008000a00 */
[----:B------:R-:W-:Y:S02]  /*00b0*/  IMAD.MOV.U32 R7, RZ, RZ, RZ ;  /* 0x000000ffff077224 */ /* 0x000fe400078e00ff */
[----:B------:R-:W-:Y:S01]  /*00c0*/  IMAD.MOV.U32 R0, RZ, RZ, RZ ;  /* 0x000000ffff007224 */ /* 0x000fe200078e00ff */
[----:B------:R-:W-:Y:S02]  /*00d0*/  ULOP3.LUT UR9, UR4, 0xf, URZ, 0xc0, !UPT ;  /* 0x0000000f04097892 */ /* 0x000fe4000f8ec0ff */
[----:B------:R-:W-:Y:S02]  /*00e0*/  ULOP3.LUT UR10, UR4, 0x7, URZ, 0xc0, !UPT ;  /* 0x00000007040a7892 */ /* 0x000fe4000f8ec0ff */
[----:B------:R-:W-:Y:S02]  /*00f0*/  ULOP3.LUT UR12, UR4, 0x7ffffff0, URZ, 0xc0, !UPT ;  /* 0x7ffffff0040c7892 */ /* 0x000fe4000f8ec0ff */
[----:B------:R-:W-:-:S02]  /*0100*/  UIADD3 UR5, UPT, UPT, UR9, -0x1, URZ ;  /* 0xffffffff09057890 */ /* 0x000fc4000fffe0ff */
[----:B------:R-:W-:Y:S02]  /*0110*/  UIADD3 UR11, UPT, UPT, UR10, -0x1, URZ ;  /* 0xffffffff0a0b7890 */ /* 0x000fe4000fffe0ff */
[----:B------:R-:W-:Y:S02]  /*0120*/  ULOP3.LUT UR4, UR4, 0x3, URZ, 0xc0, !UPT ;  /* 0x0000000304047892 */ /* 0x000fe4000f8ec0ff */
[----:B------:R-:W-:Y:S02]  /*0130*/  UIADD3 UR8, UPT, UPT, -UR12, URZ, URZ ;  /* 0x000000ff0c087290 */ /* 0x000fe4000fffe1ff */
[----:B-1----:R-:W-:Y:S02]  /*0140*/  UIADD3 UR6, UP0, UPT, UR6, 0x100, URZ ;  /* 0x0000010006067890 */ /* 0x002fe4000ff1e0ff */
[----:B------:R-:W-:Y:S02]  /*0150*/  UISETP.GE.U32.AND UP1, UPT, UR11, 0x3, UPT ;  /* 0x000000030b00788c */ /* 0x000fe4000bf26070 */
[----:B------:R-:W-:-:S02]  /*0160*/  UIADD3.X UR7, UPT, UPT, URZ, UR7, URZ, UP0, !UPT ;  /* 0x00000007ff077290 */ /* 0x000fc400087fe4ff */
[----:B------:R-:W-:-:S11]  /*0170*/  UISETP.GE.U32.AND UP0, UPT, UR5, 0x7, UPT ;  /* 0x000000070500788c */ /* 0x000fd6000bf06070 */
.L_x_6:
[----:B-1----:R-:W1:Y:S01]  /*0180*/  LDC.64 R4, c[0x0][0x390] ;  /* 0x0000e400ff047b82 */ /* 0x002e620000000a00 */
[----:B--2---:R-:W2:Y:S01]  /*0190*/  LDCU UR5, c[0x0][0x384] ;  /* 0x00007080ff0577ac */ /* 0x004ea20008000800 */
[----:B-1----:R-:W-:-:S06]  /*01a0*/  IMAD.WIDE.U32 R4, R0, 0x10, R4 ;  /* 0x0000001000047825 */ /* 0x002fcc00078e0004 */
[----:B---3--:R-:W3:Y:S01]  /*01b0*/  LDG.E R4, desc[UR14][R4.64] ;  /* 0x0000000e04047981 */ /* 0x008ee2000c1e1900 */
[----:B0---4-:R-:W0:Y:S01]  /*01c0*/  LDC.64 R2, c[0x0][0x3a8] ;  /* 0x0000ea00ff027b82 */ /* 0x011e220000000a00 */
[----:B--2---:R-:W-:Y:S01]  /*01d0*/  UISETP.GE.U32.AND UP2, UPT, UR5, 0x10, UPT ;  /* 0x000000100500788c */ /* 0x004fe2000bf46070 */
[----:B------:R-:W-:Y:S01]  /*01e0*/  IMAD.MOV.U32 R6, RZ, RZ, RZ ;  /* 0x000000ffff067224 */ /* 0x000fe200078e00ff */
[----:B---3--:R-:W-:-:S05]  /*01f0*/  IADD3 R7, PT, PT, R4, R7, RZ ;  /* 0x0000000704077210 */ /* 0x008fca0007ffe0ff */
[----:B0-----:R0:W-:Y:S02]  /*0200*/  STG.E desc[UR14][R2.64], R7 ;  /* 0x0000000702007986 */ /* 0x0011e4000c10190e */
[----:B------:R-:W-:Y:S05]  /*0210*/  BRA.U !UP2, `(.L_x_1) ;  /* 0x000000010aec7547 */ /* 0x000fea000b800000 */
[----:B------:R-:W-:Y:S01]  /*0220*/  IMAD.U32 R6, RZ, RZ, UR6 ;  /* 0x00000006ff067e24 */ /* 0x000fe2000f8e00ff */
[----:B------:R-:W-:Y:S01]  /*0230*/  MOV R13, UR7 ;  /* 0x00000007000d7c02 */ /* 0x000fe20008000f00 */
[----:B------:R-:W-:-:S06]  /*0240*/  UMOV UR5, UR8 ;  /* 0x0000000800057c82 */ /* 0x000fcc0008000000 */
.L_x_2:
[----:B------:R-:W-:Y:S02]  /*0250*/  IMAD.MOV.U32 R4, RZ, RZ, R6 ;  /* 0x000000ffff047224 */ /* 0x000fe400078e0006 */
[----:B------:R-:W-:-:S05]  /*0260*/  IMAD.MOV.U32 R5, RZ, RZ, R13 ;  /* 0x000000ffff057224 */ /* 0x000fca00078e000d */
[----:B------:R-:W0:Y:S02]  /*0270*/  LDG.E R6, desc[UR14][R4.64+-0x100] ;  /* 0xffff000e04067981 */ /* 0x000e24000c1e1900 */
[----:B0--3--:R-:W-:-:S05]  /*0280*/  IADD3 R7, PT, PT, R6, R7, RZ ;  /* 0x0000000706077210 */ /* 0x009fca0007ffe0ff */
[----:B------:R0:W-:Y:S04]  /*0290*/  STG.E desc[UR14][R2.64], R7 ;  /* 0x0000000702007986 */ /* 0x0001e8000c10190e */
[----:B------:R-:W2:Y:S02]  /*02a0*/  LDG.E R6, desc[UR14][R4.64+-0xe0] ;  /* 0xffff200e04067981 */ /* 0x000ea4000c1e1900 */
[----:B--2---:R-:W-:-:S05]  /*02b0*/  IMAD.IADD R9, R7, 0x1, R6 ;  /* 0x0000000107097824 */ /* 0x004fca00078e0206 */
[----:B------:R1:W-:Y:S04]  /*02c0*/  STG.E desc[UR14][R2.64], R9 ;  /* 0x0000000902007986 */ /* 0x0003e8000c10190e */
[----:B------:R-:W2:Y:S02]  /*02d0*/  LDG.E R6, desc[UR14][R4.64+-0xc0] ;  /* 0xffff400e04067981 */ /* 0x000ea4000c1e1900 */
[----:B--2---:R-:W-:-:S05]  /*02e0*/  IMAD.IADD R11, R9, 0x1, R6 ;  /* 0x00000001090b7824 */ /* 0x004fca00078e0206 */
[----:B------:R2:W-:Y:S04]  /*02f0*/  STG.E desc[UR14][R2.64], R11 ;  /* 0x0000000b02007986 */ /* 0x0005e8000c10190e */
[----:B------:R-:W3:Y:S02]  /*0300*/  LDG.E R6, desc[UR14][R4.64+-0xa0] ;  /* 0xffff600e04067981 */ /* 0x000ee4000c1e1900 */
[----:B---3--:R-:W-:-:S05]  /*0310*/  IADD3 R13, PT, PT, R11, R6, RZ ;  /* 0x000000060b0d7210 */ /* 0x008fca0007ffe0ff */
[----:B------:R3:W-:Y:S04]  /*0320*/  STG.E desc[UR14][R2.64], R13 ;  /* 0x0000000d02007986 */ /* 0x0007e8000c10190e */
[----:B------:R-:W0:Y:S02]  /*0330*/  LDG.E R6, desc[UR14][R4.64+-0x80] ;  /* 0xffff800e04067981 */ /* 0x000e24000c1e1900 */
[----:B0-----:R-:W-:-:S05]  /*0340*/  IMAD.IADD R7, R13, 0x1, R6 ;  /* 0x000000010d077824 */ /* 0x001fca00078e0206 */
[----:B------:R0:W-:Y:S04]  /*0350*/  STG.E desc[UR14][R2.64], R7 ;  /* 0x0000000702007986 */ /* 0x0001e8000c10190e */
[----:B------:R-:W1:Y:S02]  /*0360*/  LDG.E R6, desc[UR14][R4.64+-0x60] ;  /* 0xffffa00e04067981 */ /* 0x000e64000c1e1900 */
[----:B-1----:R-:W-:-:S05]  /*0370*/  IMAD.IADD R9, R7, 0x1, R6 ;  /* 0x0000000107097824 */ /* 0x002fca00078e0206 */
[----:B------:R1:W-:Y:S04]  /*0380*/  STG.E desc[UR14][R2.64], R9 ;  /* 0x0000000902007986 */ /* 0x0003e8000c10190e */
[----:B------:R-:W2:Y:S02]  /*0390*/  LDG.E R6, desc[UR14][R4.64+-0x40] ;  /* 0xffffc00e04067981 */ /* 0x000ea4000c1e1900 */
[----:B--2---:R-:W-:-:S05]  /*03a0*/  IADD3 R11, PT, PT, R9, R6, RZ ;  /* 0x00000006090b7210 */ /* 0x004fca0007ffe0ff */
[----:B------:R2:W-:Y:S04]  /*03b0*/  STG.E desc[UR14][R2.64], R11 ;  /* 0x0000000b02007986 */ /* 0x0005e8000c10190e */
[----:B------:R-:W3:Y:S02]  /*03c0*/  LDG.E R6, desc[UR14][R4.64+-0x20] ;  /* 0xffffe00e04067981 */ /* 0x000ee4000c1e1900 */
[----:B---3--:R-:W-:-:S05]  /*03d0*/  IMAD.IADD R13, R11, 0x1, R6 ;  /* 0x000000010b0d7824 */ /* 0x008fca00078e0206 */
[----:B------:R3:W-:Y:S04]  /*03e0*/  STG.E desc[UR14][R2.64], R13 ;  /* 0x0000000d02007986 */ /* 0x0007e8000c10190e */
[----:B------:R-:W0:Y:S02]  /*03f0*/  LDG.E R6, desc[UR14][R4.64] ;  /* 0x0000000e04067981 */ /* 0x000e24000c1e1900 */
[----:B0-----:R-:W-:-:S05]  /*0400*/  IADD3 R7, PT, PT, R13, R6, RZ ;  /* 0x000000060d077210 */ /* 0x001fca0007ffe0ff */
[----:B------:R-:W-:Y:S04]  /*0410*/  STG.E desc[UR14][R2.64], R7 ;  /* 0x0000000702007986 */ /* 0x000fe8000c10190e */
        /* <DEDUP_REMOVED lines=16> */
[----:B-1----:R-:W-:-:S05]  /*0520*/  IADD3 R11, PT, PT, R9, R6, RZ ;  /* 0x00000006090b7210 */ /* 0x002fca0007ffe0ff */
[----:B------:R3:W-:Y:S04]  /*0530*/  STG.E desc[UR14][R2.64], R11 ;  /* 0x0000000b02007986 */ /* 0x0007e8000c10190e */
[----:B------:R-:W4:Y:S01]  /*0540*/  LDG.E R6, desc[UR14][R4.64+0xe0] ;  /* 0x0000e00e04067981 */ /* 0x000f22000c1e1900 */
[----:B------:R-:W-:-:S04]  /*0550*/  UIADD3 UR5, UPT, UPT, UR5, 0x10, URZ ;  /* 0x0000001005057890 */ /* 0x000fc8000fffe0ff */
[----:B------:R-:W-:Y:S01]  /*0560*/  UISETP.NE.AND UP2, UPT, UR5, URZ, UPT ;  /* 0x000000ff0500728c */ /* 0x000fe2000bf45270 */
[----:B----4-:R-:W-:Y:S01]  /*0570*/  IMAD.IADD R7, R11, 0x1, R6 ;  /* 0x000000010b077824 */ /* 0x010fe200078e0206 */
[----:B------:R-:W-:-:S04]  /*0580*/  IADD3 R6, P0, PT, R4, 0x200, RZ ;  /* 0x0000020004067810 */ /* 0x000fc80007f1e0ff */
[----:B------:R3:W-:Y:S01]  /*0590*/  STG.E desc[UR14][R2.64], R7 ;  /* 0x0000000702007986 */ /* 0x0007e2000c10190e */
[----:B--2---:R-:W-:Y:S02]  /*05a0*/  IADD3.X R13, PT, PT, RZ, R5, RZ, P0, !PT ;  /* 0x00000005ff0d7210 */ /* 0x004fe400007fe4ff */
[----:B------:R-:W-:Y:S06]  /*05b0*/  BRA.U UP2, `(.L_x_2) ;  /* 0xfffffffd02247547 */ /* 0x000fec000b83ffff */
[----:B------:R-:W-:-:S07]  /*05c0*/  IMAD.U32 R6, RZ, RZ, UR12 ;  /* 0x0000000cff067e24 */ /* 0x000fce000f8e00ff */
.L_x_1:
[----:B------:R-:W-:-:S09]  /*05d0*/  UISETP.NE.AND UP2, UPT, UR9, URZ, UPT ;  /* 0x000000ff0900728c */ /* 0x000fd2000bf45270 */
[----:B------:R-:W-:Y:S05]  /*05e0*/  BRA.U !UP2, `(.L_x_3) ;  /* 0x000000010afc7547 */ /* 0x000fea000b800000 */
[----:B------:R-:W-:Y:S01]  /*05f0*/  UISETP.NE.AND UP2, UPT, UR10, URZ, UPT ;  /* 0x000000ff0a00728c */ /* 0x000fe2000bf45270 */
[----:B------:R-:W-:Y:S10]  /*0600*/  BRA.U !UP0, `(.L_x_4) ;  /* 0x00000001086c7547 */ /* 0x000ff4000b800000 */
[----:B------:R-:W1:Y:S02]  /*0610*/  LDC.64 R4, c[0x0][0x398] ;  /* 0x0000e600ff047b82 */ /* 0x000e640000000a00 */
[----:B-1----:R-:W-:-:S05]  /*0620*/  IMAD.WIDE.U32 R4, R6, 0x20, R4 ;  /* 0x0000002006047825 */ /* 0x002fca00078e0004 */
[----:B------:R-:W0:Y:S02]  /*0630*/  LDG.E R8, desc[UR14][R4.64] ;  /* 0x0000000e04087981 */ /* 0x000e24000c1e1900 */
[----:B0--3--:R-:W-:-:S05]  /*0640*/  IADD3 R7, PT, PT, R7, R8, RZ ;  /* 0x0000000807077210 */ /* 0x009fca0007ffe0ff */
[----:B------:R-:W-:Y:S04]  /*0650*/  STG.E desc[UR14][R2.64], R7 ;  /* 0x0000000702007986 */ /* 0x000fe8000c10190e */
[----:B------:R-:W2:Y:S02]  /*0660*/  LDG.E R8, desc[UR14][R4.64+0x20] ;  /* 0x0000200e04087981 */ /* 0x000ea4000c1e1900 */
[----:B--2---:R-:W-:-:S05]  /*0670*/  IMAD.IADD R9, R7, 0x1, R8 ;  /* 0x0000000107097824 */ /* 0x004fca00078e0208 */
[----:B------:R0:W-:Y:S04]  /*0680*/  STG.E desc[UR14][R2.64], R9 ;  /* 0x0000000902007986 */ /* 0x0001e8000c10190e */
[----:B------:R-:W2:Y:S02]  /*0690*/  LDG.E R8, desc[UR14][R4.64+0x40] ;  /* 0x0000400e04087981 */ /* 0x000ea4000c1e1900 */
[----:B--2---:R-:W-:-:S05]  /*06a0*/  IADD3 R11, PT, PT, R9, R8, RZ ;  /* 0x00000008090b7210 */ /* 0x004fca0007ffe0ff */
        /* <DEDUP_REMOVED lines=13> */
[----:B------:R-:W3:Y:S01]  /*0780*/  LDG.E R8, desc[UR14][R4.64+0xe0] ;  /* 0x0000e00e04087981 */ /* 0x000ee2000c1e1900 */
[----:B------:R-:W-:Y:S01]  /*0790*/  IADD3 R6, PT, PT, R6, 0x8, RZ ;  /* 0x0000000806067810 */ /* 0x000fe20007ffe0ff */
[----:B---3--:R-:W-:-:S05]  /*07a0*/  IMAD.IADD R7, R11, 0x1, R8 ;  /* 0x000000010b077824 */ /* 0x008fca00078e0208 */
[----:B------:R2:W-:Y:S02]  /*07b0*/  STG.E desc[UR14][R2.64], R7 ;  /* 0x0000000702007986 */ /* 0x0005e4000c10190e */
.L_x_4:
[----:B------:R-:W-:Y:S05]  /*07c0*/  BRA.U !UP2, `(.L_x_3) ;  /* 0x000000010a847547 */ /* 0x000fea000b800000 */
[----:B------:R-:W-:Y:S01]  /*07d0*/  UISETP.NE.AND UP2, UPT, UR4, URZ, UPT ;  /* 0x000000ff0400728c */ /* 0x000fe2000bf45270 */
[----:B------:R-:W-:Y:S10]  /*07e0*/  BRA.U !UP1, `(.L_x_5) ;  /* 0x00000001093c7547 */ /* 0x000ff4000b800000 */
[----:B------:R-:W1:Y:S02]  /*07f0*/  LDC.64 R4, c[0x0][0x398] ;  /* 0x0000e600ff047b82 */ /* 0x000e640000000a00 */
[----:B-1----:R-:W-:-:S05]  /*0800*/  IMAD.WIDE.U32 R4, R6, 0x20, R4 ;  /* 0x0000002006047825 */ /* 0x002fca00078e0004 */
[----:B------:R-:W2:Y:S02]  /*0810*/  LDG.E R8, desc[UR14][R4.64] ;  /* 0x0000000e04087981 */ /* 0x000ea4000c1e1900 */
[----:B--23--:R-:W-:-:S05]  /*0820*/  IMAD.IADD R9, R7, 0x1, R8 ;  /* 0x0000000107097824 */ /* 0x00cfca00078e0208 */
[----:B------:R1:W-:Y:S04]  /*0830*/  STG.E desc[UR14][R2.64], R9 ;  /* 0x0000000902007986 */ /* 0x0003e8000c10190e */
[----:B------:R-:W2:Y:S02]  /*0840*/  LDG.E R8, desc[UR14][R4.64+0x20] ;  /* 0x0000200e04087981 */ /* 0x000ea4000c1e1900 */
[----:B--2---:R-:W-:-:S05]  /*0850*/  IADD3 R11, PT, PT, R9, R8, RZ ;  /* 0x00000008090b7210 */ /* 0x004fca0007ffe0ff */
[----:B------:R1:W-:Y:S04]  /*0860*/  STG.E desc[UR14][R2.64], R11 ;  /* 0x0000000b02007986 */ /* 0x0003e8000c10190e */
[----:B------:R-:W2:Y:S02]  /*0870*/  LDG.E R8, desc[UR14][R4.64+0x40] ;  /* 0x0000400e04087981 */ /* 0x000ea4000c1e1900 */
[----:B--2---:R-:W-:-:S05]  /*0880*/  IMAD.IADD R13, R11, 0x1, R8 ;  /* 0x000000010b0d7824 */ /* 0x004fca00078e0208 */
[----:B------:R1:W-:Y:S04]  /*0890*/  STG.E desc[UR14][R2.64], R13 ;  /* 0x0000000d02007986 */ /* 0x0003e8000c10190e */
[----:B------:R-:W0:Y:S01]  /*08a0*/  LDG.E R8, desc[UR14][R4.64+0x60] ;  /* 0x0000600e04087981 */ /* 0x000e22000c1e1900 */
[----:B------:R-:W-:Y:S01]  /*08b0*/  VIADD R6, R6, 0x4 ;  /* 0x0000000406067836 */ /* 0x000fe20000000000 */
[----:B0-----:R-:W-:-:S05]  /*08c0*/  IADD3 R7, PT, PT, R13, R8, RZ ;  /* 0x000000080d077210 */ /* 0x001fca0007ffe0ff */
[----:B------:R1:W-:Y:S02]  /*08d0*/  STG.E desc[UR14][R2.64], R7 ;  /* 0x0000000702007986 */ /* 0x0003e4000c10190e */
.L_x_5:
[----:B------:R-:W-:Y:S05]  /*08e0*/  BRA.U !UP2, `(.L_x_3) ;  /* 0x000000010a3c7547 */ /* 0x000fea000b800000 */
[----:B------:R-:W4:Y:S02]  /*08f0*/  LDC.64 R4, c[0x0][0x398] ;  /* 0x0000e600ff047b82 */ /* 0x000f240000000a00 */
[----:B----4-:R-:W-:-:S05]  /*0900*/  IMAD.WIDE.U32 R4, R6, 0x20, R4 ;  /* 0x0000002006047825 */ /* 0x010fca00078e0004 */
[----:B------:R-:W0:Y:S01]  /*0910*/  LDG.E R6, desc[UR14][R4.64] ;  /* 0x0000000e04067981 */ /* 0x000e22000c1e1900 */
[----:B------:R-:W-:Y:S01]  /*0920*/  UISETP.NE.AND UP2, UPT, UR4, 0x1, UPT ;  /* 0x000000010400788c */ /* 0x000fe2000bf45270 */
[----:B0123--:R-:W-:-:S05]  /*0930*/  IADD3 R7, PT, PT, R7, R6, RZ ;  /* 0x0000000607077210 */ /* 0x00ffca0007ffe0ff */
[----:B------:R4:W-:Y:S03]  /*0940*/  STG.E desc[UR14][R2.64], R7 ;  /* 0x0000000702007986 */ /* 0x0009e6000c10190e */
[----:B------:R-:W-:Y:S05]  /*0950*/  BRA.U !UP2, `(.L_x_3) ;  /* 0x000000010a207547 */ /* 0x000fea000b800000 */
[----:B------:R-:W4:Y:S01]  /*0960*/  LDG.E R6, desc[UR14][R4.64+0x20] ;  /* 0x0000200e04067981 */ /* 0x000f22000c1e1900 */
[----:B------:R-:W-:Y:S01]  /*0970*/  UISETP.NE.AND UP2, UPT, UR4, 0x2, UPT ;  /* 0x000000020400788c */ /* 0x000fe2000bf45270 */
[----:B----4-:R-:W-:-:S05]  /*0980*/  IMAD.IADD R7, R7, 0x1, R6 ;  /* 0x0000000107077824 */ /* 0x010fca00078e0206 */
[----:B------:R0:W-:Y:S03]  /*0990*/  STG.E desc[UR14][R2.64], R7 ;  /* 0x0000000702007986 */ /* 0x0001e6000c10190e */
[----:B------:R-:W-:Y:S05]  /*09a0*/  BRA.U !UP2, `(.L_x_3) ;  /* 0x000000010a0c7547 */ /* 0x000fea000b800000 */
[----:B------:R-:W0:Y:S02]  /*09b0*/  LDG.E R4, desc[UR14][R4.64+0x40] ;  /* 0x0000400e04047981 */ /* 0x000e24000c1e1900 */
[----:B0-----:R-:W-:-:S05]  /*09c0*/  IADD3 R7, PT, PT, R7, R4, RZ ;  /* 0x0000000407077210 */ /* 0x001fca0007ffe0ff */
[----:B------:R0:W-:Y:S02]  /*09d0*/  STG.E desc[UR14][R2.64], R7 ;  /* 0x0000000702007986 */ /* 0x0001e4000c10190e */
.L_x_3:
[----:B------:R-:W5:Y:S01]  /*09e0*/  LDCU UR5, c[0x0][0x380] ;  /* 0x00007000ff0577ac */ /* 0x000f620008000800 */
[----:B------:R-:W-:-:S05]  /*09f0*/  VIADD R0, R0, 0x1 ;  /* 0x0000000100007836 */ /* 0x000fca0000000000 */
[----:B-----5:R-:W-:-:S13]  /*0a00*/  ISETP.NE.AND P0, PT, R0, UR5, PT ;  /* 0x0000000500007c0c */ /* 0x020fda000bf05270 */
[----:B------:R-:W-:Y:S05]  /*0a10*/  @!P0 EXIT ;  /* 0x000000000000894d */ /* 0x000fea0003800000 */
[----:B------:R-:W-:Y:S05]  /*0a20*/  BRA `(.L_x_6) ;  /* 0xfffffff400d47947 */ /* 0x000fea000383ffff */
.L_x_0:
[C---:B------:R-:W-:Y:S01]  /*0a30*/  ISETP.GE.U32.AND P1, PT, R6.reuse, 0x10, PT ;  /* 0x000000100600780c */ /* 0x040fe20003f26070 */
[----:B------:R-:W-:Y:S01]  /*0a40*/  HFMA2 R9, -RZ, RZ, 0, 0 ;  /* 0x00000000ff097431 */ /* 0x000fe200000001ff */
[----:B------:R-:W-:Y:S01]  /*0a50*/  LOP3.LUT R10, R6, 0xf, RZ, 0xc0, !PT ;  /* 0x0000000f060a7812 */ /* 0x000fe200078ec0ff */
[----:B------:R-:W-:-:S03]  /*0a60*/  IMAD.MOV.U32 R0, RZ, RZ, RZ ;  /* 0x000000ffff007224 */ /* 0x000fc600078e00ff */
[----:B------:R-:W-:-:S07]  /*0a70*/  ISETP.NE.AND P0, PT, R10, RZ, PT ;  /* 0x000000ff0a00720c */ /* 0x000fce0003f05270 */
[----:B------:R-:W-:Y:S06]  /*0a80*/  @!P1 BRA `(.L_x_7) ;  /* 0x0000000000e09947 */ /* 0x000fec0003800000 */
[----:B------:R-:W-:Y:S01]  /*0a90*/  LOP3.LUT R0, R6, 0x7ffffff0, RZ, 0xc0, !PT ;  /* 0x7ffffff006007812 */ /* 0x000fe200078ec0ff */
[----:B------:R-:W-:Y:S01]  /*0aa0*/  IMAD.MOV.U32 R7, RZ, RZ, RZ ;  /* 0x000000ffff077224 */ /* 0x000fe200078e00ff */
[----:B------:R-:W-:-:S07]  /*0ab0*/  MOV R9, RZ ;  /* 0x000000ff00097202 */ /* 0x000fce0000000f00 */
.L_x_8:
[----:B------:R-:W1:Y:S02]  /*0ac0*/  LDC.64 R4, c[0x0][0x390] ;  /* 0x0000e400ff047b82 */ /* 0x000e640000000a00 */
[----:B-1----:R-:W-:-:S05]  /*0ad0*/  IMAD.WIDE.U32 R4, R7, 0x10, R4 ;  /* 0x0000001007047825 */ /* 0x002fca00078e0004 */
[----:B------:R-:W2:Y:S02]  /*0ae0*/  LDG.E R8, desc[UR14][R4.64] ;  /* 0x0000000e04087981 */ /* 0x000ea4000c1e1900 */
[----:B--23--:R-:W-:-:S05]  /*0af0*/  IADD3 R9, PT, PT, R8, R9, RZ ;  /* 0x0000000908097210 */ /* 0x00cfca0007ffe0ff */
[----:B------:R1:W-:Y:S04]  /*0b00*/  STG.E desc[UR14][R2.64], R9 ;  /* 0x0000000902007986 */ /* 0x0003e8000c10190e */
[----:B------:R-:W2:Y:S02]  /*0b10*/  LDG.E R8, desc[UR14][R4.64+0x10] ;  /* 0x0000100e04087981 */ /* 0x000ea4000c1e1900 */
[----:B--2---:R-:W-:-:S05]  /*0b20*/  IMAD.IADD R11, R9, 0x1, R8 ;  /* 0x00000001090b7824 */ /* 0x004fca00078e0208 */
[----:B------:R2:W-:Y:S04]  /*0b30*/  STG.E desc[UR14][R2.64], R11 ;  /* 0x0000000b02007986 */ /* 0x0005e8000c10190e */
[----:B------:R-:W3:Y:S02]  /*0b40*/  LDG.E R8, desc[UR14][R4.64+0x20] ;  /* 0x0000200e04087981 */ /* 0x000ee4000c1e1900 */
[----:B---3--:R-:W-:-:S05]  /*0b50*/  IADD3 R13, PT, PT, R11, R8, RZ ;  /* 0x000000080b0d7210 */ /* 0x008fca0007ffe0ff */
[----:B------:R3:W-:Y:S04]  /*0b60*/  STG.E desc[UR14][R2.64], R13 ;  /* 0x0000000d02007986 */ /* 0x0007e8000c10190e */
[----:B------:R-:W4:Y:S02]  /*0b70*/  LDG.E R8, desc[UR14][R4.64+0x30] ;  /* 0x0000300e04087981 */ /* 0x000f24000c1e1900 */
[----:B----4-:R-:W-:-:S05]  /*0b80*/  IMAD.IADD R15, R13, 0x1, R8 ;  /* 0x000000010d0f7824 */ /* 0x010fca00078e0208 */
[----:B------:R4:W-:Y:S04]  /*0b90*/  STG.E desc[UR14][R2.64], R15 ;  /* 0x0000000f02007986 */ /* 0x0009e8000c10190e */
[----:B------:R-:W1:Y:S02]  /*0ba0*/  LDG.E R8, desc[UR14][R4.64+0x40] ;  /* 0x0000400e04087981 */ /* 0x000e64000c1e1900 */
[----:B-1----:R-:W-:-:S05]  /*0bb0*/  IADD3 R9, PT, PT, R15, R8, RZ ;  /* 0x000000080f097210 */ /* 0x002fca0007ffe0ff */
        /* <DEDUP_REMOVED lines=12> */
[----:B------:R-:W-:Y:S04]  /*0c80*/  STG.E desc[UR14][R2.64], R9 ;  /* 0x0000000902007986 */ /* 0x000fe8000c10190e */
        /* <DEDUP_REMOVED lines=9> */
[----:B------:R-:W4:Y:S02]  /*0d20*/  LDG.E R8, desc[UR14][R4.64+0xc0] ;  /* 0x0000c00e04087981 */ /* 0x000f24000c1e1900 */
[----:B----4-:R-:W-:-:S05]  /*0d30*/  IADD3 R17, PT, PT, R15, R8, RZ ;  /* 0x000000080f117210 */ /* 0x010fca0007ffe0ff */
[----:B------:R3:W-:Y:S04]  /*0d40*/  STG.E desc[UR14][R2.64], R17 ;  /* 0x0000001102007986 */ /* 0x0007e8000c10190e */
[----:B------:R-:W1:Y:S02]  /*0d50*/  LDG.E R8, desc[UR14][R4.64+0xd0] ;  /* 0x0000d00e04087981 */ /* 0x000e64000c1e1900 */
[----:B-1----:R-:W-:-:S05]  /*0d60*/  IMAD.IADD R11, R17, 0x1, R8 ;  /* 0x00000001110b7824 */ /* 0x002fca00078e0208 */
[----:B------:R3:W-:Y:S04]  /*0d70*/  STG.E desc[UR14][R2.64], R11 ;  /* 0x0000000b02007986 */ /* 0x0007e8000c10190e */
[----:B------:R-:W2:Y:S01]  /*0d80*/  LDG.E R8, desc[UR14][R4.64+0xe0] ;  /* 0x0000e00e04087981 */ /* 0x000ea2000c1e1900 */
[----:B------:R-:W-:Y:S02]  /*0d90*/  IADD3 R7, PT, PT, R7, 0x10, RZ ;  /* 0x0000001007077810 */ /* 0x000fe40007ffe0ff */
[----:B--2---:R-:W-:-:S05]  /*0da0*/  IADD3 R13, PT, PT, R11, R8, RZ ;  /* 0x000000080b0d7210 */ /* 0x004fca0007ffe0ff */
[----:B------:R3:W-:Y:S04]  /*0db0*/  STG.E desc[UR14][R2.64], R13 ;  /* 0x0000000d02007986 */ /* 0x0007e8000c10190e */
[----:B------:R-:W2:Y:S01]  /*0dc0*/  LDG.E R8, desc[UR14][R4.64+0xf0] ;  /* 0x0000f00e04087981 */ /* 0x000ea2000c1e1900 */
[----:B------:R-:W-:Y:S01]  /*0dd0*/  ISETP.NE.AND P1, PT, R7, R0, PT ;  /* 0x000000000700720c */ /* 0x000fe20003f25270 */
[----:B--2---:R-:W-:-:S05]  /*0de0*/  IMAD.IADD R9, R13, 0x1, R8 ;  /* 0x000000010d097824 */ /* 0x004fca00078e0208 */
[----:B------:R3:W-:Y:S07]  /*0df0*/  STG.E desc[UR14][R2.64], R9 ;  /* 0x0000000902007986 */ /* 0x0007ee000c10190e */
[----:B------:R-:W-:Y:S05]  /*0e00*/  @P1 BRA `(.L_x_8) ;  /* 0xfffffffc002c1947 */ /* 0x000fea000383ffff */
.L_x_7:
[----:B------:R-:W-:Y:S05]  /*0e10*/  @!P0 EXIT ;  /* 0x000000000000894d */ /* 0x000fea0003800000 */
[----:B------:R-:W-:Y:S02]  /*0e20*/  ISETP.GE.U32.AND P0, PT, R10, 0x8, PT ;  /* 0x000000080a00780c */ /* 0x000fe40003f06070 */
[----:B------:R-:W-:-:S04]  /*0e30*/  LOP3.LUT R12, R6, 0x7, RZ, 0xc0, !PT ;  /* 0x00000007060c7812 */ /* 0x000fc800078ec0ff */
[----:B------:R-:W-:-:S07]  /*0e40*/  ISETP.NE.AND P1, PT, R12, RZ, PT ;  /* 0x000000ff0c00720c */ /* 0x000fce0003f25270 */
[----:B------:R-:W-:Y:S06]  /*0e50*/  @!P0 BRA `(.L_x_9) ;  /* 0x00000000006c8947 */ /* 0x000fec0003800000 */
[----:B------:R-:W1:Y:S02]  /*0e60*/  LDC.64 R4, c[0x0][0x390] ;  /* 0x0000e400ff047b82 */ /* 0x000e640000000a00 */
[----:B-1----:R-:W-:-:S05]  /*0e70*/  IMAD.WIDE.U32 R4, R0, 0x10, R4 ;  /* 0x0000001000047825 */ /* 0x002fca00078e0004 */
[----:B------:R-:W3:Y:S02]  /*0e80*/  LDG.E R8, desc[UR14][R4.64] ;  /* 0x0000000e04087981 */ /* 0x000ee4000c1e1900 */
[----:B---3--:R-:W-:-:S05]  /*0e90*/  IMAD.IADD R9, R9, 0x1, R8 ;  /* 0x0000000109097824 */ /* 0x008fca00078e0208 */
[----:B------:R-:W-:Y:S04]  /*0ea0*/  STG.E desc[UR14][R2.64], R9 ;  /* 0x0000000902007986 */ /* 0x000fe8000c10190e */
        /* <DEDUP_REMOVED lines=9> */
[----:B------:R-:W3:Y:S02]  /*0f40*/  LDG.E R8, desc[UR14][R4.64+0x40] ;  /* 0x0000400e04087981 */ /* 0x000ee4000c1e1900 */
[----:B---3--:R-:W-:-:S05]  /*0f50*/  IMAD.IADD R15, R13, 0x1, R8 ;  /* 0x000000010d0f7824 */ /* 0x008fca00078e0208 */
[----:B------:R4:W-:Y:S04]  /*0f60*/  STG.E desc[UR14][R2.64], R15 ;  /* 0x0000000f02007986 */ /* 0x0009e8000c10190e */
[----:B------:R-:W1:Y:S02]  /*0f70*/  LDG.E R8, desc[UR14][R4.64+0x50] ;  /* 0x0000500e04087981 */ /* 0x000e64000c1e1900 */
[----:B-1----:R-:W-:-:S05]  /*0f80*/  IADD3 R7, PT, PT, R15, R8, RZ ;  /* 0x000000080f077210 */ /* 0x002fca0007ffe0ff */
[----:B------:R4:W-:Y:S04]  /*0f90*/  STG.E desc[UR14][R2.64], R7 ;  /* 0x0000000702007986 */ /* 0x0009e8000c10190e */
[----:B------:R-:W2:Y:S02]  /*0fa0*/  LDG.E R8, desc[UR14][R4.64+0x60] ;  /* 0x0000600e04087981 */ /* 0x000ea4000c1e1900 */
[----:B--2---:R-:W-:-:S05]  /*0fb0*/  IMAD.IADD R11, R7, 0x1, R8 ;  /* 0x00000001070b7824 */ /* 0x004fca00078e0208 */
[----:B------:R4:W-:Y:S04]  /*0fc0*/  STG.E desc[UR14][R2.64], R11 ;  /* 0x0000000b02007986 */ /* 0x0009e8000c10190e */
[----:B------:R-:W2:Y:S01]  /*0fd0*/  LDG.E R8, desc[UR14][R4.64+0x70] ;  /* 0x0000700e04087981 */ /* 0x000ea2000c1e1900 */
[----:B------:R-:W-:Y:S01]  /*0fe0*/  VIADD R0, R0, 0x8 ;  /* 0x0000000800007836 */ /* 0x000fe20000000000 */
[----:B--2---:R-:W-:-:S05]  /*0ff0*/  IADD3 R9, PT, PT, R11, R8, RZ ;  /* 0x000000080b097210 */ /* 0x004fca0007ffe0ff */
[----:B------:R4:W-:Y:S02]  /*1000*/  STG.E desc[UR14][R2.64], R9 ;  /* 0x0000000902007986 */ /* 0x0009e4000c10190e */
.L_x_9:
[----:B------:R-:W-:Y:S05]  /*1010*/  @!P1 EXIT ;  /* 0x000000000000994d */ /* 0x000fea0003800000 */
[----:B------:R-:W-:Y:S02]  /*1020*/  ISETP.GE.U32.AND P0, PT, R12, 0x4, PT ;  /* 0x000000040c00780c */ /* 0x000fe40003f06070 */
[----:B------:R-:W-:-:S04]  /*1030*/  LOP3.LUT R8, R6, 0x3, RZ, 0xc0, !PT ;  /* 0x0000000306087812 */ /* 0x000fc800078ec0ff */
[----:B------:R-:W-:-:S07]  /*1040*/  ISETP.NE.AND P1, PT, R8, RZ, PT ;  /* 0x000000ff0800720c */ /* 0x000fce0003f25270 */
[----:B------:R-:W-:Y:S06]  /*1050*/  @!P0 BRA `(.L_x_10) ;  /* 0x00000000003c8947 */ /* 0x000fec0003800000 */
[----:B------:R-:W1:Y:S02]  /*1060*/  LDC.64 R4, c[0x0][0x390] ;  /* 0x0000e400ff047b82 */ /* 0x000e640000000a00 */
[----:B-1----:R-:W-:-:S05]  /*1070*/  IMAD.WIDE.U32 R4, R0, 0x10, R4 ;  /* 0x0000001000047825 */ /* 0x002fca00078e0004 */
[----:B------:R-:W4:Y:S02]  /*1080*/  LDG.E R6, desc[UR14][R4.64] ;  /* 0x0000000e04067981 */ /* 0x000f24000c1e1900 */
[----:B----4-:R-:W-:-:S05]  /*1090*/  IADD3 R7, PT, PT, R9, R6, RZ ;  /* 0x0000000609077210 */ /* 0x010fca0007ffe0ff */
[----:B------:R1:W-:Y:S04]  /*10a0*/  STG.E desc[UR14][R2.64], R7 ;  /* 0x0000000702007986 */ /* 0x0003e8000c10190e */
[----:B------:R-:W3:Y:S02]  /*10b0*/  LDG.E R6, desc[UR14][R4.64+0x10] ;  /* 0x0000100e04067981 */ /* 0x000ee4000c1e1900 */
[----:B---3--:R-:W-:-:S05]  /*10c0*/  IMAD.IADD R11, R7, 0x1, R6 ;  /* 0x00000001070b7824 */ /* 0x008fca00078e0206 */
[----:B------:R1:W-:Y:S04]  /*10d0*/  STG.E desc[UR14][R2.64], R11 ;  /* 0x0000000b02007986 */ /* 0x0003e8000c10190e */
[----:B------:R-:W2:Y:S02]  /*10e0*/  LDG.E R6, desc[UR14][R4.64+0x20] ;  /* 0x0000200e04067981 */ /* 0x000ea4000c1e1900 */
[----:B--2---:R-:W-:-:S05]  /*10f0*/  IADD3 R13, PT, PT, R11, R6, RZ ;  /* 0x000000060b0d7210 */ /* 0x004fca0007ffe0ff */
[----:B------:R1:W-:Y:S04]  /*1100*/  STG.E desc[UR14][R2.64], R13 ;  /* 0x0000000d02007986 */ /* 0x0003e8000c10190e */
[----:B------:R-:W2:Y:S01]  /*1110*/  LDG.E R6, desc[UR14][R4.64+0x30] ;  /* 0x0000300e04067981 */ /* 0x000ea2000c1e1900 */
[----:B------:R-:W-:Y:S01]  /*1120*/  IADD3 R0, PT, PT, R0, 0x4, RZ ;  /* 0x0000000400007810 */ /* 0x000fe20007ffe0ff */
[----:B--2---:R-:W-:-:S05]  /*1130*/  IMAD.IADD R9, R13, 0x1, R6 ;  /* 0x000000010d097824 */ /* 0x004fca00078e0206 */
[----:B------:R1:W-:Y:S02]  /*1140*/  STG.E desc[UR14][R2.64], R9 ;  /* 0x0000000902007986 */ /* 0x0003e4000c10190e */
.L_x_10:
[----:B------:R-:W-:Y:S05]  /*1150*/  @!P1 EXIT ;  /* 0x000000000000994d */ /* 0x000fea0003800000 */
[----:B-1--4-:R-:W1:Y:S01]  /*1160*/  LDC.64 R6, c[0x0][0x390] ;  /* 0x0000e400ff067b82 */ /* 0x012e620000000a00 */
[----:B------:R-:W-:-:S05]  /*1170*/  UMOV UR4, URZ ;  /* 0x000000ff00047c82 */ /* 0x000fca0008000000 */
.L_x_11:
[----:B-1----:R-:W-:-:S06]  /*1180*/  IMAD.WIDE.U32 R4, R0, 0x10, R6 ;  /* 0x0000001000047825 */ /* 0x002fcc00078e0006 */
[----:B------:R-:W3:Y:S01]  /*1190*/  LDG.E R4, desc[UR14][R4.64] ;  /* 0x0000000e04047981 */ /* 0x000ee2000c1e1900 */
[----:B------:R-:W-:Y:S01]  /*11a0*/  UIADD3 UR4, UPT, UPT, UR4, 0x1, URZ ;  /* 0x0000000104047890 */ /* 0x000fe2000fffe0ff */
[----:B------:R-:W-:-:S05]  /*11b0*/  IADD3 R0, PT, PT, R0, 0x1, RZ ;  /* 0x0000000100007810 */ /* 0x000fca0007ffe0ff */
[----:B------:R-:W-:Y:S01]  /*11c0*/  ISETP.NE.AND P0, PT, R8, UR4, PT ;  /* 0x0000000408007c0c */ /* 0x000fe2000bf05270 */
[----:B--23--:R-:W-:-:S05]  /*11d0*/  IMAD.IADD R9, R4, 0x1, R9 ;  /* 0x0000000104097824 */ /* 0x00cfca00078e0209 */
[----:B------:R2:W-:Y:S07]  /*11e0*/  STG.E desc[UR14][R2.64], R9 ;  /* 0x0000000902007986 */ /* 0x0005ee000c10190e */
[----:B------:R-:W-:Y:S05]  /*11f0*/  @P0 BRA `(.L_x_11) ;  /* 0xfffffffc00e00947 */ /* 0x000fea000383ffff */
[----:B------:R-:W-:Y:S05]  /*1200*/  EXIT ;  /* 0x000000000000794d */ /* 0x000fea0003800000 */
.L_x_12:
[----:B------:R-:W-:-:S00]  /*1210*/  BRA `(.L_x_12) ;  /* 0xfffffffc00fc7947 */ /* 0x000fc0000383ffff */
[----:B------:R-:W-:-:S00]  /*1220*/  NOP ;  /* 0x0000000000007918 */ /* 0x000fc00000000000 */
        /* <DEDUP_REMOVED lines=13> */
.L_x_13:


//--------------------- .nv.shared.reserved.0     --------------------------
	.section	.nv.shared.reserved.0,"aw",@nobits
	.weak		__nv_reservedSMEM_offset_0_alias
	.size		__nv_reservedSMEM_offset_0_alias, 0, 64
	.other		__nv_reservedSMEM_offset_0_alias,@"STO_CUDA_RESERVED_SHARED STV_DEFAULT"
__nv_reservedSMEM_offset_0_alias:
	.zero		0
	.zero		64


//--------------------- .nv.constant0._Z4funciiiP16flat_mem_chain_vP16flat_mem_chain_tP10mem_seed_tPi --------------------------
	.section	.nv.constant0._Z4funciiiP16flat_mem_chain_vP16flat_mem_chain_tP10mem_seed_tPi,"a",@progbits
	.sectionflags	@""
	.align	4
.nv.constant0._Z4funciiiP16flat_mem_chain_vP16flat_mem_chain_tP10mem_seed_tPi:
	.zero		944


//--------------------- SYMBOLS --------------------------

	.type		.nv.reservedSmem.offset0,@object
	.size		.nv.reservedSmem.offset0,0x4
